	.headerflags	@"EF_CUDA_TEXMODE_UNIFIED EF_CUDA_64BIT_ADDRESS EF_CUDA_ACCELERATORS EF_CUDA_SM90 EF_CUDA_VIRTUAL_SM(EF_CUDA_SM90)"
	.elftype	@"ET_EXEC"


//--------------------- .nv.info                  --------------------------
	.section	.nv.info,"",@"SHT_CUDA_INFO"
	.align	4


	//----- nvinfo : EIATTR_REGCOUNT
	.align		4
        /*0000*/ 	.byte	0x04, 0x2f
        /*0002*/ 	.short	(.L_1 - .L_0)
	.align		4
.L_0:
        /*0004*/ 	.word	index@(triton_poi_fused_cat_41)
        /*0008*/ 	.word	0x0000001c


	//----- nvinfo : EIATTR_MIN_STACK_SIZE
	.align		4
.L_1:
        /*000c*/ 	.byte	0x04, 0x12
        /*000e*/ 	.short	(.L_3 - .L_2)
	.align		4
.L_2:
        /*0010*/ 	.word	index@(triton_poi_fused_cat_41)
        /*0014*/ 	.word	0x00000000


	//----- nvinfo : EIATTR_FRAME_SIZE
	.align		4
.L_3:
        /*0018*/ 	.byte	0x04, 0x11
        /*001a*/ 	.short	(.L_5 - .L_4)
	.align		4
.L_4:
        /*001c*/ 	.word	index@(triton_poi_fused_cat_41)
        /*0020*/ 	.word	0x00000000


	//----- nvinfo : EIATTR_MIN_STACK_SIZE
	.align		4
.L_5:
        /*0024*/ 	.byte	0x04, 0x12
        /*0026*/ 	.short	(.L_7 - .L_6)
	.align		4
.L_6:
        /*0028*/ 	.word	index@(triton_poi_fused_cat_41)
        /*002c*/ 	.word	0x00000000
.L_7:


//--------------------- .nv.info.triton_poi_fused_cat_41 --------------------------
	.section	.nv.info.triton_poi_fused_cat_41,"",@"SHT_CUDA_INFO"
	.sectionflags	@""
	.align	4


	//----- nvinfo : EIATTR_CUDA_API_VERSION
	.align		4
        /*0000*/ 	.byte	0x04, 0x37
        /*0002*/ 	.short	(.L_9 - .L_8)
.L_8:
        /*0004*/ 	.word	0x0000007c


	//----- nvinfo : EIATTR_KPARAM_INFO
	.align		4
.L_9:
        /*0008*/ 	.byte	0x04, 0x17
        /*000a*/ 	.short	(.L_11 - .L_10)
.L_10:
        /*000c*/ 	.word	0x00000000
        /*0010*/ 	.short	0x0009
        /*0012*/ 	.short	0x0048
        /*0014*/ 	.byte	0x00, 0xf0, 0x11, 0x00


	//----- nvinfo : EIATTR_KPARAM_INFO
	.align		4
.L_11:
        /*0018*/ 	.byte	0x04, 0x17
        /*001a*/ 	.short	(.L_13 - .L_12)
.L_12:
        /*001c*/ 	.word	0x00000000
        /*0020*/ 	.short	0x0008
        /*0022*/ 	.short	0x0040
        /*0024*/ 	.byte	0x00, 0xf4, 0x21, 0x00


	//----- nvinfo : EIATTR_KPARAM_INFO
	.align		4
.L_13:
        /*0028*/ 	.byte	0x04, 0x17
        /*002a*/ 	.short	(.L_15 - .L_14)
.L_14:
        /*002c*/ 	.word	0x00000000
        /*0030*/ 	.short	0x0007
        /*0032*/ 	.short	0x0038
        /*0034*/ 	.byte	0x00, 0xf4, 0x21, 0x00


	//----- nvinfo : EIATTR_KPARAM_INFO
	.align		4
.L_15:
        /*0038*/ 	.byte	0x04, 0x17
        /*003a*/ 	.short	(.L_17 - .L_16)
.L_16:
        /*003c*/ 	.word	0x00000000
        /*0040*/ 	.short	0x0006
        /*0042*/ 	.short	0x0030
        /*0044*/ 	.byte	0x00, 0xf4, 0x21, 0x00


	//----- nvinfo : EIATTR_KPARAM_INFO
	.align		4
.L_17:
        /*0048*/ 	.byte	0x04, 0x17
        /*004a*/ 	.short	(.L_19 - .L_18)
.L_18:
        /*004c*/ 	.word	0x00000000
        /*0050*/ 	.short	0x0005
        /*0052*/ 	.short	0x0028
        /*0054*/ 	.byte	0x00, 0xf4, 0x21, 0x00


	//----- nvinfo : EIATTR_KPARAM_INFO
	.align		4
.L_19:
        /*0058*/ 	.byte	0x04, 0x17
        /*005a*/ 	.short	(.L_21 - .L_20)
.L_20:
        /*005c*/ 	.word	0x00000000
        /*0060*/ 	.short	0x0004
        /*0062*/ 	.short	0x0020
        /*0064*/ 	.byte	0x00, 0xf4, 0x21, 0x00


	//----- nvinfo : EIATTR_KPARAM_INFO
	.align		4
.L_21:
        /*0068*/ 	.byte	0x04, 0x17
        /*006a*/ 	.short	(.L_23 - .L_22)
.L_22:
        /*006c*/ 	.word	0x00000000
        /*0070*/ 	.short	0x0003
        /*0072*/ 	.short	0x0018
        /*0074*/ 	.byte	0x00, 0xf4, 0x21, 0x00


	//----- nvinfo : EIATTR_KPARAM_INFO
	.align		4
.L_23:
        /*0078*/ 	.byte	0x04, 0x17
        /*007a*/ 	.short	(.L_25 - .L_24)
.L_24:
        /*007c*/ 	.word	0x00000000
        /*0080*/ 	.short	0x0002
        /*0082*/ 	.short	0x0010
        /*0084*/ 	.byte	0x00, 0xf4, 0x21, 0x00


	//----- nvinfo : EIATTR_KPARAM_INFO
	.align		4
.L_25:
        /*0088*/ 	.byte	0x04, 0x17
        /*008a*/ 	.short	(.L_27 - .L_26)
.L_26:
        /*008c*/ 	.word	0x00000000
        /*0090*/ 	.short	0x0001
        /*0092*/ 	.short	0x0008
        /*0094*/ 	.byte	0x00, 0xf4, 0x21, 0x00


	//----- nvinfo : EIATTR_KPARAM_INFO
	.align		4
.L_27:
        /*0098*/ 	.byte	0x04, 0x17
        /*009a*/ 	.short	(.L_29 - .L_28)
.L_28:
        /*009c*/ 	.word	0x00000000
        /*00a0*/ 	.short	0x0000
        /*00a2*/ 	.short	0x0000
        /*00a4*/ 	.byte	0x00, 0xf4, 0x21, 0x00


	//----- nvinfo : EIATTR_SPARSE_MMA_MASK
	.align		4
.L_29:
        /*00a8*/ 	.byte	0x03, 0x50
        /*00aa*/ 	.short	0x0000


	//----- nvinfo : EIATTR_MAXREG_COUNT
	.align		4
        /*00ac*/ 	.byte	0x03, 0x1b
        /*00ae*/ 	.short	0x00ff


	//----- nvinfo : EIATTR_EXIT_INSTR_OFFSETS
	.align		4
        /*00b0*/ 	.byte	0x04, 0x1c
        /*00b2*/ 	.short	(.L_31 - .L_30)


	//   ....[0]....
.L_30:
        /*00b4*/ 	.word	0x00000550


	//----- nvinfo : EIATTR_REQNTID
	.align		4
.L_31:
        /*00b8*/ 	.byte	0x04, 0x10
        /*00ba*/ 	.short	(.L_33 - .L_32)
.L_32:
        /*00bc*/ 	.word	0x00000080
        /*00c0*/ 	.word	0x00000001
        /*00c4*/ 	.word	0x00000001


	//----- nvinfo : EIATTR_CBANK_PARAM_SIZE
	.align		4
.L_33:
        /*00c8*/ 	.byte	0x03, 0x19
        /*00ca*/ 	.short	0x004c


	//----- nvinfo : EIATTR_PARAM_CBANK
	.align		4
        /*00cc*/ 	.byte	0x04, 0x0a
        /*00ce*/ 	.short	(.L_35 - .L_34)
	.align		4
.L_34:
        /*00d0*/ 	.word	index@(.nv.constant0.triton_poi_fused_cat_41)
        /*00d4*/ 	.short	0x0210
        /*00d6*/ 	.short	0x004c


	//----- nvinfo : EIATTR_SW_WAR
	.align		4
.L_35:
        /*00d8*/ 	.byte	0x04, 0x36
        /*00da*/ 	.short	(.L_37 - .L_36)
.L_36:
        /*00dc*/ 	.word	0x00000008
.L_37:


//--------------------- .nv.callgraph             --------------------------
	.section	.nv.callgraph,"",@"SHT_CUDA_CALLGRAPH"
	.align	4
	.sectionentsize	8
	.align		4
        /*0000*/ 	.word	0x00000000
	.align		4
        /*0004*/ 	.word	0xffffffff
	.align		4
        /*0008*/ 	.word	0x00000000
	.align		4
        /*000c*/ 	.word	0xfffffffe
	.align		4
        /*0010*/ 	.word	0x00000000
	.align		4
        /*0014*/ 	.word	0xfffffffd
	.align		4
        /*0018*/ 	.word	0x00000000
	.align		4
        /*001c*/ 	.word	0xfffffffc


//--------------------- .text.triton_poi_fused_cat_41 --------------------------
	.section	.text.triton_poi_fused_cat_41,"ax",@progbits
	.align	128
        .global         triton_poi_fused_cat_41
        .type           triton_poi_fused_cat_41,@function
        .size           triton_poi_fused_cat_41,(.L_x_1 - triton_poi_fused_cat_41)
        .other          triton_poi_fused_cat_41,@"STO_CUDA_ENTRY STV_DEFAULT"
triton_poi_fused_cat_41:
.text.triton_poi_fused_cat_41:
[----:B------:R-:W-:Y:S01]  /*0000*/  LDC R1, c[0x0][0x28] ;  /* 0x00000a00ff017b82 */ /* 0x000fe20000000800 */
[----:B------:R-:W1:Y:S07]  /*0010*/  S2R R10, SR_TID.X ;  /* 0x00000000000a7919 */ /* 0x000e6e0000002100 */
[----:B------:R-:W2:Y:S01]  /*0020*/  LDC.64 R8, c[0x0][0x248] ;  /* 0x00009200ff087b82 */ /* 0x000ea20000000a00 */
[----:B------:R-:W-:Y:S01]  /*0030*/  ULDC.64 UR4, c[0x0][0x230] ;  /* 0x00008c0000047ab9 */ /* 0x000fe20000000a00 */
[----:B------:R-:W-:Y:S01]  /*0040*/  ULDC.64 UR6, c[0x0][0x240] ;  /* 0x0000900000067ab9 */ /* 0x000fe20000000a00 */
[----:B------:R-:W3:Y:S05]  /*0050*/  S2R R3, SR_CTAID.X ;  /* 0x0000000000037919 */ /* 0x000eea0000002500 */
[----:B------:R-:W4:Y:S01]  /*0060*/  LDC.64 R20, c[0x0][0x238] ;  /* 0x00008e00ff147b82 */ /* 0x000f220000000a00 */
[----:B-1----:R-:W-:-:S05]  /*0070*/  LOP3.LUT R10, R10, 0x7f, RZ, 0xc0, !PT ;  /* 0x0000007f0a0a7812 */ /* 0x002fca00078ec0ff */
[----:B---3--:R-:W-:-:S05]  /*0080*/  IMAD R10, R3, 0x80, R10 ;  /* 0x00000080030a7824 */ /* 0x008fca00078e020a */
[----:B------:R-:W-:-:S04]  /*0090*/  SHF.R.S32.HI R3, RZ, 0x1f, R10 ;  /* 0x0000001fff037819 */ /* 0x000fc8000001140a */
[----:B------:R-:W-:-:S04]  /*00a0*/  LEA.HI R3, R3, R10, RZ, 0x9 ;  /* 0x0000000a03037211 */ /* 0x000fc800078f48ff */
[----:B------:R-:W-:Y:S02]  /*00b0*/  SHF.R.S32.HI R22, RZ, 0x9, R3 ;  /* 0x00000009ff167819 */ /* 0x000fe40000011403 */
[----:B------:R-:W-:-:S03]  /*00c0*/  LOP3.LUT R23, R3, 0xfffffe00, RZ, 0xc0, !PT ;  /* 0xfffffe0003177812 */ /* 0x000fc600078ec0ff */
[----:B------:R-:W-:Y:S02]  /*00d0*/  IMAD.SHL.U32 R6, R22, 0x40, RZ ;  /* 0x0000004016067824 */ /* 0x000fe400078e00ff */
[----:B------:R-:W-:Y:S02]  /*00e0*/  IMAD.IADD R23, R10, 0x1, -R23 ;  /* 0x000000010a177824 */ /* 0x000fe400078e0a17 */
[C---:B------:R-:W-:Y:S02]  /*00f0*/  IMAD R2, R22.reuse, 0xd0, RZ ;  /* 0x000000d016027824 */ /* 0x040fe400078e02ff */
[----:B------:R-:W-:Y:S01]  /*0100*/  IMAD R4, R22, 0x30, RZ ;  /* 0x0000003016047824 */ /* 0x000fe200078e02ff */
[----:B------:R-:W-:Y:S01]  /*0110*/  SHF.R.S32.HI R3, RZ, 0x1f, R23 ;  /* 0x0000001fff037819 */ /* 0x000fe20000011417 */
[C---:B------:R-:W-:Y:S01]  /*0120*/  VIADD R7, R23.reuse, 0xfffffe70 ;  /* 0xfffffe7017077836 */ /* 0x040fe20000000000 */
[----:B------:R-:W-:Y:S01]  /*0130*/  IADD3 R11, P2, R23, R6, RZ ;  /* 0x00000006170b7210 */ /* 0x000fe20007f5e0ff */
[C---:B------:R-:W-:Y:S01]  /*0140*/  VIADD R14, R23.reuse, 0xffffff40 ;  /* 0xffffff40170e7836 */ /* 0x040fe20000000000 */
[----:B------:R-:W-:Y:S01]  /*0150*/  IADD3 R0, P0, R23, R2, RZ ;  /* 0x0000000217007210 */ /* 0x000fe20007f1e0ff */
[----:B--2---:R-:W-:Y:S01]  /*0160*/  IMAD.WIDE R8, R23, 0x4, R8 ;  /* 0x0000000417087825 */ /* 0x004fe200078e0208 */
[----:B------:R-:W-:-:S02]  /*0170*/  IADD3 R5, P1, R23, R4, RZ ;  /* 0x0000000417057210 */ /* 0x000fc40007f3e0ff */
[----:B------:R-:W-:Y:S01]  /*0180*/  ISETP.GE.U32.AND P3, PT, R7, 0x30, PT ;  /* 0x000000300700780c */ /* 0x000fe20003f66070 */
[----:B----4-:R-:W-:Y:S01]  /*0190*/  IMAD.WIDE R20, R23, 0x4, R20 ;  /* 0x0000000417147825 */ /* 0x010fe200078e0214 */
[-C--:B------:R-:W-:Y:S02]  /*01a0*/  LEA.HI.X.SX32 R12, R6, R3.reuse, 0x1, P2 ;  /* 0x00000003060c7211 */ /* 0x080fe400010f0eff */
[-C--:B------:R-:W-:Y:S01]  /*01b0*/  LEA.HI.X.SX32 R13, R2, R3.reuse, 0x1, P0 ;  /* 0x00000003020d7211 */ /* 0x080fe200000f0eff */
[----:B------:R-:W1:Y:S01]  /*01c0*/  LDC.64 R6, c[0x0][0x218] ;  /* 0x00008600ff067b82 */ /* 0x000e620000000a00 */
[----:B------:R-:W-:Y:S02]  /*01d0*/  LEA.HI.X.SX32 R4, R4, R3, 0x1, P1 ;  /* 0x0000000304047211 */ /* 0x000fe400008f0eff */
[----:B------:R-:W-:Y:S02]  /*01e0*/  LEA R16, P1, R5, UR4, 0x2 ;  /* 0x0000000405107c11 */ /* 0x000fe4000f8210ff */
[----:B------:R-:W-:-:S02]  /*01f0*/  ISETP.GT.AND P2, PT, R23, 0x1bf, PT ;  /* 0x000001bf1700780c */ /* 0x000fc40003f44270 */
[----:B------:R-:W-:Y:S01]  /*0200*/  LEA.HI.X R17, R5, UR5, R4, 0x2, P1 ;  /* 0x0000000505117c11 */ /* 0x000fe200088f1404 */
[----:B------:R-:W2:Y:S01]  /*0210*/  LDC.64 R2, c[0x0][0x228] ;  /* 0x00008a00ff027b82 */ /* 0x000ea20000000a00 */
[C---:B------:R-:W-:Y:S01]  /*0220*/  LEA R18, P4, R11.reuse, UR6, 0x2 ;  /* 0x000000060b127c11 */ /* 0x040fe2000f8810ff */
[----:B------:R-:W-:Y:S01]  /*0230*/  IMAD R25, R22, 0xc0, R23 ;  /* 0x000000c016197824 */ /* 0x000fe200078e0217 */
[----:B------:R-:W-:Y:S02]  /*0240*/  ISETP.GE.U32.AND P0, PT, R14, 0xd0, PT ;  /* 0x000000d00e00780c */ /* 0x000fe40003f06070 */
[----:B------:R-:W-:Y:S02]  /*0250*/  CS2R R14, SRZ ;  /* 0x00000000000e7805 */ /* 0x000fe4000001ff00 */
[----:B------:R-:W-:Y:S01]  /*0260*/  LEA.HI.X R19, R11, UR7, R12, 0x2, P4 ;  /* 0x000000070b137c11 */ /* 0x000fe2000a0f140c */
[----:B------:R-:W-:Y:S01]  /*0270*/  IMAD.MOV.U32 R12, RZ, RZ, RZ ;  /* 0x000000ffff0c7224 */ /* 0x000fe200078e00ff */
[----:B------:R-:W-:Y:S01]  /*0280*/  ULDC.64 UR4, c[0x0][0x208] ;  /* 0x0000820000047ab9 */ /* 0x000fe20000000a00 */
[----:B------:R-:W3:Y:S01]  /*0290*/  LDC.64 R4, c[0x0][0x210] ;  /* 0x00008400ff047b82 */ /* 0x000ee20000000a00 */
[----:B------:R-:W-:Y:S01]  /*02a0*/  IMAD.MOV.U32 R11, RZ, RZ, RZ ;  /* 0x000000ffff0b7224 */ /* 0x000fe200078e00ff */
[C---:B------:R-:W-:Y:S01]  /*02b0*/  ISETP.GE.AND P1, PT, R23.reuse, 0xc0, PT ;  /* 0x000000c01700780c */ /* 0x040fe20003f26270 */
[----:B------:R-:W-:Y:S01]  /*02c0*/  ULDC.64 UR6, c[0x0][0x220] ;  /* 0x0000880000067ab9 */ /* 0x000fe20000000a00 */
[----:B------:R-:W4:Y:S01]  /*02d0*/  @P2 LDG.E.EL R12, desc[UR4][R18.64+-0x700] ;  /* 0xfff90004120c2981 */ /* 0x000f22000c2e1900 */
[----:B-1----:R-:W-:-:S03]  /*02e0*/  IMAD.WIDE R6, R23, 0x4, R6 ;  /* 0x0000000417067825 */ /* 0x002fc600078e0206 */
[----:B------:R-:W5:Y:S04]  /*02f0*/  @P2 LDG.E.EL R15, desc[UR4][R8.64+-0x700] ;  /* 0xfff90004080f2981 */ /* 0x000f68000c2e1900 */
[----:B------:R1:W5:Y:S01]  /*0300*/  @!P3 LDG.E.EL R14, desc[UR4][R16.64+-0x640] ;  /* 0xfff9c004100eb981 */ /* 0x000362000c2e1900 */
[----:B--2---:R-:W-:Y:S01]  /*0310*/  IMAD.WIDE R22, R23, 0x4, R2 ;  /* 0x0000000417167825 */ /* 0x004fe200078e0202 */
[C---:B------:R-:W-:Y:S02]  /*0320*/  LEA R2, P4, R0.reuse, UR6, 0x2 ;  /* 0x0000000600027c11 */ /* 0x040fe4000f8810ff */
[----:B------:R-:W2:Y:S02]  /*0330*/  @!P3 LDG.E.EL R11, desc[UR4][R20.64+-0x640] ;  /* 0xfff9c004140bb981 */ /* 0x000ea4000c2e1900 */
[----:B------:R-:W-:Y:S01]  /*0340*/  LEA.HI.X R3, R0, UR7, R13, 0x2, P4 ;  /* 0x0000000700037c11 */ /* 0x000fe2000a0f140d */
[----:B------:R-:W-:Y:S01]  /*0350*/  IMAD.MOV.U32 R13, RZ, RZ, RZ ;  /* 0x000000ffff0d7224 */ /* 0x000fe200078e00ff */
[----:B-1----:R-:W-:Y:S01]  /*0360*/  CS2R R16, SRZ ;  /* 0x0000000000107805 */ /* 0x002fe2000001ff00 */
[----:B------:R-:W-:-:S02]  /*0370*/  IMAD.MOV.U32 R0, RZ, RZ, RZ ;  /* 0x000000ffff007224 */ /* 0x000fc400078e00ff */
[----:B---3--:R-:W-:Y:S02]  /*0380*/  IMAD.WIDE R18, R25, 0x4, R4 ;  /* 0x0000000419127825 */ /* 0x008fe400078e0204 */
[----:B------:R-:W3:Y:S01]  /*0390*/  @!P0 LDG.E.EL R13, desc[UR4][R2.64+-0x300] ;  /* 0xfffd0004020d8981 */ /* 0x000ee2000c2e1900 */
[----:B------:R-:W1:Y:S03]  /*03a0*/  LDC.64 R4, c[0x0][0x250] ;  /* 0x00009400ff047b82 */ /* 0x000e660000000a00 */
[----:B------:R-:W3:Y:S04]  /*03b0*/  @!P0 LDG.E.EL R16, desc[UR4][R22.64+-0x300] ;  /* 0xfffd000416108981 */ /* 0x000ee8000c2e1900 */
[----:B------:R1:W3:Y:S04]  /*03c0*/  @!P1 LDG.E.EL R17, desc[UR4][R6.64] ;  /* 0x0000000406119981 */ /* 0x0002e8000c2e1900 */
[----:B------:R-:W3:Y:S01]  /*03d0*/  @!P1 LDG.E.EL R0, desc[UR4][R18.64] ;  /* 0x0000000412009981 */ /* 0x000ee2000c2e1900 */
[----:B-1----:R-:W-:Y:S01]  /*03e0*/  IMAD.WIDE R4, R10, 0x4, R4 ;  /* 0x000000040a047825 */ /* 0x002fe200078e0204 */
[----:B----4-:R-:W-:-:S02]  /*03f0*/  SEL R12, R12, RZ, P2 ;  /* 0x000000ff0c0c7207 */ /* 0x010fc40001000000 */
[----:B-----5:R-:W-:Y:S02]  /*0400*/  SEL R15, R15, RZ, P2 ;  /* 0x000000ff0f0f7207 */ /* 0x020fe40001000000 */
[----:B------:R-:W-:Y:S02]  /*0410*/  SEL R14, R14, RZ, !P3 ;  /* 0x000000ff0e0e7207 */ /* 0x000fe40005800000 */
[C---:B------:R-:W-:Y:S01]  /*0420*/  FSETP.GEU.AND P4, PT, R12.reuse, -R15, PT ;  /* 0x8000000f0c00720b */ /* 0x040fe20003f8e000 */
[----:B------:R-:W-:Y:S01]  /*0430*/  FADD R15, R12, R15 ;  /* 0x0000000f0c0f7221 */ /* 0x000fe20000000000 */
[----:B--2---:R-:W-:-:S04]  /*0440*/  SEL R11, R11, RZ, !P3 ;  /* 0x000000ff0b0b7207 */ /* 0x004fc80005800000 */
[----:B------:R-:W-:Y:S01]  /*0450*/  FSEL R15, R15, RZ, P4 ;  /* 0x000000ff0f0f7208 */ /* 0x000fe20002000000 */
[C---:B0-----:R-:W-:Y:S01]  /*0460*/  FADD R6, R14.reuse, R11 ;  /* 0x0000000b0e067221 */ /* 0x041fe20000000000 */
[----:B------:R-:W-:Y:S02]  /*0470*/  FSETP.GEU.AND P5, PT, R14, -R11, PT ;  /* 0x8000000b0e00720b */ /* 0x000fe40003fae000 */
[----:B---3--:R-:W-:Y:S02]  /*0480*/  SEL R13, R13, RZ, !P0 ;  /* 0x000000ff0d0d7207 */ /* 0x008fe40004000000 */
[----:B------:R-:W-:Y:S02]  /*0490*/  SEL R16, R16, RZ, !P0 ;  /* 0x000000ff10107207 */ /* 0x000fe40004000000 */
[----:B------:R-:W-:Y:S02]  /*04a0*/  FSEL R3, R6, RZ, P5 ;  /* 0x000000ff06037208 */ /* 0x000fe40002800000 */
[----:B------:R-:W-:-:S02]  /*04b0*/  SEL R17, R17, RZ, !P1 ;  /* 0x000000ff11117207 */ /* 0x000fc40004800000 */
[----:B------:R-:W-:Y:S01]  /*04c0*/  SEL R0, R0, RZ, !P1 ;  /* 0x000000ff00007207 */ /* 0x000fe20004800000 */
[----:B------:R-:W-:Y:S01]  /*04d0*/  FADD R2, R13, R16 ;  /* 0x000000100d027221 */ /* 0x000fe20000000000 */
[----:B------:R-:W-:Y:S02]  /*04e0*/  @P3 FSEL R3, R15, RZ, P2 ;  /* 0x000000ff0f033208 */ /* 0x000fe40001000000 */
[C---:B------:R-:W-:Y:S01]  /*04f0*/  FSETP.GEU.AND P2, PT, R0.reuse, -R17, PT ;  /* 0x800000110000720b */ /* 0x040fe20003f4e000 */
[----:B------:R-:W-:Y:S01]  /*0500*/  FADD R0, R0, R17 ;  /* 0x0000001100007221 */ /* 0x000fe20000000000 */
[----:B------:R-:W-:-:S04]  /*0510*/  FSETP.GEU.AND P4, PT, R13, -R16, PT ;  /* 0x800000100d00720b */ /* 0x000fc80003f8e000 */
[----:B------:R-:W-:Y:S02]  /*0520*/  @!P0 FSEL R3, R2, RZ, P4 ;  /* 0x000000ff02038208 */ /* 0x000fe40002000000 */
[----:B------:R-:W-:-:S05]  /*0530*/  @!P1 FSEL R3, R0, RZ, P2 ;  /* 0x000000ff00039208 */ /* 0x000fca0001000000 */
[----:B------:R-:W-:Y:S01]  /*0540*/  STG.E desc[UR4][R4.64], R3 ;  /* 0x0000000304007986 */ /* 0x000fe2000c101904 */
[----:B------:R-:W-:Y:S05]  /*0550*/  EXIT ;  /* 0x000000000000794d */ /* 0x000fea0003800000 */
.L_x_0:
[----:B------:R-:W-:-:S00]  /*0560*/  BRA `(.L_x_0) ;  /* 0xfffffffc00fc7947 */ /* 0x000fc0000383ffff */
[----:B------:R-:W-:-:S00]  /*0570*/  NOP ;  /* 0x0000000000007918 */ /* 0x000fc00000000000 */
        /* <DEDUP_REMOVED lines=8> */
.L_x_1:


//--------------------- .nv.constant0.triton_poi_fused_cat_41 --------------------------
	.section	.nv.constant0.triton_poi_fused_cat_41,"a",@progbits
	.sectionflags	@""
	.align	4
.nv.constant0.triton_poi_fused_cat_41:
	.zero		604
